//
// Generated by NVIDIA NVVM Compiler
//
// Compiler Build ID: CL-36424714
// Cuda compilation tools, release 13.0, V13.0.88
// Based on NVVM 20.0.0
//

.version 9.0
.target sm_100
.address_size 64

	// .globl	_Z21customElementMultipleIfEvPT_S1_S1_jj

.visible .entry _Z21customElementMultipleIfEvPT_S1_S1_jj(
	.param .u64 .ptr .align 1 _Z21customElementMultipleIfEvPT_S1_S1_jj_param_0,
	.param .u64 .ptr .align 1 _Z21customElementMultipleIfEvPT_S1_S1_jj_param_1,
	.param .u64 .ptr .align 1 _Z21customElementMultipleIfEvPT_S1_S1_jj_param_2,
	.param .u32 _Z21customElementMultipleIfEvPT_S1_S1_jj_param_3,
	.param .u32 _Z21customElementMultipleIfEvPT_S1_S1_jj_param_4
)
.maxntid 1024
.minnctapersm 2
{
	.reg .pred 	%p<7>;
	.reg .b32 	%r<33>;
	.reg .b32 	%f<16>;
	.reg .b64 	%rd<25>;

	ld.param.u64 	%rd4, [_Z21customElementMultipleIfEvPT_S1_S1_jj_param_0];
	ld.param.u64 	%rd5, [_Z21customElementMultipleIfEvPT_S1_S1_jj_param_1];
	ld.param.u64 	%rd6, [_Z21customElementMultipleIfEvPT_S1_S1_jj_param_2];
	ld.param.u32 	%r13, [_Z21customElementMultipleIfEvPT_S1_S1_jj_param_3];
	ld.param.u32 	%r14, [_Z21customElementMultipleIfEvPT_S1_S1_jj_param_4];
	cvta.to.global.u64 	%rd1, %rd6;
	cvta.to.global.u64 	%rd2, %rd5;
	cvta.to.global.u64 	%rd3, %rd4;
	mul.lo.s32 	%r1, %r14, %r13;
	mov.u32 	%r15, %nctaid.x;
	mov.u32 	%r16, %ntid.x;
	mul.lo.s32 	%r2, %r15, %r16;
	mov.u32 	%r17, %tid.x;
	mov.u32 	%r18, %ctaid.x;
	mad.lo.s32 	%r31, %r18, %r16, %r17;
	setp.ge.s32 	%p1, %r31, %r1;
	@%p1 bra 	$L__BB0_7;
	add.s32 	%r19, %r31, %r2;
	max.s32 	%r20, %r1, %r19;
	setp.lt.s32 	%p2, %r19, %r1;
	selp.u32 	%r21, 1, 0, %p2;
	add.s32 	%r22, %r19, %r21;
	sub.s32 	%r23, %r20, %r22;
	div.u32 	%r24, %r23, %r2;
	add.s32 	%r4, %r24, %r21;
	and.b32  	%r25, %r4, 3;
	setp.eq.s32 	%p3, %r25, 3;
	@%p3 bra 	$L__BB0_4;
	add.s32 	%r26, %r4, 1;
	and.b32  	%r27, %r26, 3;
	neg.s32 	%r29, %r27;
$L__BB0_3:
	.pragma "nounroll";
	mul.wide.s32 	%rd7, %r31, 4;
	add.s64 	%rd8, %rd1, %rd7;
	add.s64 	%rd9, %rd2, %rd7;
	add.s64 	%rd10, %rd3, %rd7;
	ld.global.f32 	%f1, [%rd10];
	ld.global.f32 	%f2, [%rd9];
	mul.f32 	%f3, %f1, %f2;
	st.global.f32 	[%rd8], %f3;
	add.s32 	%r31, %r31, %r2;
	add.s32 	%r29, %r29, 1;
	setp.ne.s32 	%p4, %r29, 0;
	@%p4 bra 	$L__BB0_3;
$L__BB0_4:
	setp.lt.u32 	%p5, %r4, 3;
	@%p5 bra 	$L__BB0_7;
	mul.wide.s32 	%rd15, %r2, 4;
	shl.b32 	%r28, %r2, 2;
$L__BB0_6:
	mul.wide.s32 	%rd11, %r31, 4;
	add.s64 	%rd12, %rd3, %rd11;
	ld.global.f32 	%f4, [%rd12];
	add.s64 	%rd13, %rd2, %rd11;
	ld.global.f32 	%f5, [%rd13];
	mul.f32 	%f6, %f4, %f5;
	add.s64 	%rd14, %rd1, %rd11;
	st.global.f32 	[%rd14], %f6;
	add.s64 	%rd16, %rd12, %rd15;
	ld.global.f32 	%f7, [%rd16];
	add.s64 	%rd17, %rd13, %rd15;
	ld.global.f32 	%f8, [%rd17];
	mul.f32 	%f9, %f7, %f8;
	add.s64 	%rd18, %rd14, %rd15;
	st.global.f32 	[%rd18], %f9;
	add.s64 	%rd19, %rd16, %rd15;
	ld.global.f32 	%f10, [%rd19];
	add.s64 	%rd20, %rd17, %rd15;
	ld.global.f32 	%f11, [%rd20];
	mul.f32 	%f12, %f10, %f11;
	add.s64 	%rd21, %rd18, %rd15;
	st.global.f32 	[%rd21], %f12;
	add.s64 	%rd22, %rd19, %rd15;
	ld.global.f32 	%f13, [%rd22];
	add.s64 	%rd23, %rd20, %rd15;
	ld.global.f32 	%f14, [%rd23];
	mul.f32 	%f15, %f13, %f14;
	add.s64 	%rd24, %rd21, %rd15;
	st.global.f32 	[%rd24], %f15;
	add.s32 	%r31, %r28, %r31;
	setp.lt.s32 	%p6, %r31, %r1;
	@%p6 bra 	$L__BB0_6;
$L__BB0_7:
	ret;

}


// ===== COMPILED SASS (sm_100) =====

	.target	sm_100

	.elftype	@"ET_EXEC"


//--------------------- .note.nv.tkinfo           --------------------------
	.section	.note.nv.tkinfo,"",@"SHT_NOTE"
	.sectionflags	@"SHF_NOTE_NV_TKINFO"
	.tkinfo
        /*0018*/ 	.word	0x00000002
        /*0030*/ 	.string	""
        /*0030*/ 	.string	"ptxas"
        /*0030*/ 	.string	"Cuda compilation tools, release 13.0, V13.0.88"
        /*0030*/ 	.string	"Build cuda_13.0.r13.0/compiler.36424714_0"
        /*0030*/ 	.string	"-arch sm_100 -m 64 "



//--------------------- .note.nv.cuinfo           --------------------------
	.section	.note.nv.cuinfo,"",@"SHT_NOTE"
	.sectionflags	@"SHF_NOTE_NV_CUINFO"
        /*0018*/ 	.short	0x0002
        /*001a*/ 	.short	0x0064
        /*001c*/ 	.short	0x0082
	.zero		2


//--------------------- .nv.info                  --------------------------
	.section	.nv.info,"",@"SHT_CUDA_INFO"
	.align	4


	//----- nvinfo : EIATTR_REGCOUNT
	.align		4
        /*0000*/ 	.byte	0x04, 0x2f
        /*0002*/ 	.short	(.L_1 - .L_0)
	.align		4
.L_0:
        /*0004*/ 	.word	index@(_Z21customElementMultipleIfEvPT_S1_S1_jj)
        /*0008*/ 	.word	0x0000001a


	//----- nvinfo : EIATTR_FRAME_SIZE
	.align		4
.L_1:
        /*000c*/ 	.byte	0x04, 0x11
        /*000e*/ 	.short	(.L_3 - .L_2)
	.align		4
.L_2:
        /*0010*/ 	.word	index@(_Z21customElementMultipleIfEvPT_S1_S1_jj)
        /*0014*/ 	.word	0x00000000


	//----- nvinfo : EIATTR_MIN_STACK_SIZE
	.align		4
.L_3:
        /*0018*/ 	.byte	0x04, 0x12
        /*001a*/ 	.short	(.L_5 - .L_4)
	.align		4
.L_4:
        /*001c*/ 	.word	index@(_Z21customElementMultipleIfEvPT_S1_S1_jj)
        /*0020*/ 	.word	0x00000000
.L_5:


//--------------------- .nv.compat                --------------------------
	.section	.nv.compat,"",@"SHT_CUDA_COMPAT_INFO"
	.align	4
        /*0000*/ 	.byte	0x02, 0x09, 0x00, 0x00, 0x02, 0x02, 0x01, 0x00, 0x02, 0x05, 0x05, 0x00, 0x03, 0x07, 0x01, 0x01
        /*0010*/ 	.byte	0x02, 0x03, 0x00, 0x00, 0x02, 0x06, 0x01, 0x00, 0x04, 0x0b, 0x08, 0x00, 0x09, 0x00, 0x00, 0x00
        /*0020*/ 	.byte	0x00, 0x00, 0x00, 0x00


//--------------------- .nv.info._Z21customElementMultipleIfEvPT_S1_S1_jj --------------------------
	.section	.nv.info._Z21customElementMultipleIfEvPT_S1_S1_jj,"",@"SHT_CUDA_INFO"
	.sectionflags	@""
	.align	4


	//----- nvinfo : EIATTR_CUDA_API_VERSION
	.align		4
        /*0000*/ 	.byte	0x04, 0x37
        /*0002*/ 	.short	(.L_7 - .L_6)
.L_6:
        /*0004*/ 	.word	0x00000082


	//----- nvinfo : EIATTR_KPARAM_INFO
	.align		4
.L_7:
        /*0008*/ 	.byte	0x04, 0x17
        /*000a*/ 	.short	(.L_9 - .L_8)
.L_8:
        /*000c*/ 	.word	0x00000000
        /*0010*/ 	.short	0x0004
        /*0012*/ 	.short	0x001c
        /*0014*/ 	.byte	0x00, 0xf0, 0x11, 0x00


	//----- nvinfo : EIATTR_KPARAM_INFO
	.align		4
.L_9:
        /*0018*/ 	.byte	0x04, 0x17
        /*001a*/ 	.short	(.L_11 - .L_10)
.L_10:
        /*001c*/ 	.word	0x00000000
        /*0020*/ 	.short	0x0003
        /*0022*/ 	.short	0x0018
        /*0024*/ 	.byte	0x00, 0xf0, 0x11, 0x00


	//----- nvinfo : EIATTR_KPARAM_INFO
	.align		4
.L_11:
        /*0028*/ 	.byte	0x04, 0x17
        /*002a*/ 	.short	(.L_13 - .L_12)
.L_12:
        /*002c*/ 	.word	0x00000000
        /*0030*/ 	.short	0x0002
        /*0032*/ 	.short	0x0010
        /*0034*/ 	.byte	0x00, 0xf5, 0x21, 0x00


	//----- nvinfo : EIATTR_KPARAM_INFO
	.align		4
.L_13:
        /*0038*/ 	.byte	0x04, 0x17
        /*003a*/ 	.short	(.L_15 - .L_14)
.L_14:
        /*003c*/ 	.word	0x00000000
        /*0040*/ 	.short	0x0001
        /*0042*/ 	.short	0x0008
        /*0044*/ 	.byte	0x00, 0xf5, 0x21, 0x00


	//----- nvinfo : EIATTR_KPARAM_INFO
	.align		4
.L_15:
        /*0048*/ 	.byte	0x04, 0x17
        /*004a*/ 	.short	(.L_17 - .L_16)
.L_16:
        /*004c*/ 	.word	0x00000000
        /*0050*/ 	.short	0x0000
        /*0052*/ 	.short	0x0000
        /*0054*/ 	.byte	0x00, 0xf5, 0x21, 0x00


	//----- nvinfo : EIATTR_SPARSE_MMA_MASK
	.align		4
.L_17:
        /*0058*/ 	.byte	0x03, 0x50
        /*005a*/ 	.short	0x0000


	//----- nvinfo : EIATTR_MAXREG_COUNT
	.align		4
        /*005c*/ 	.byte	0x03, 0x1b
        /*005e*/ 	.short	0x0020


	//----- nvinfo : EIATTR_MERCURY_ISA_VERSION
	.align		4
        /*0060*/ 	.byte	0x03, 0x5f
        /*0062*/ 	.short	0x0101


	//----- nvinfo : EIATTR_VRC_CTA_INIT_COUNT
	.align		4
        /*0064*/ 	.byte	0x02, 0x4a
	.zero		1
	.zero		1


	//----- nvinfo : EIATTR_EXIT_INSTR_OFFSETS
	.align		4
        /*0068*/ 	.byte	0x04, 0x1c
        /*006a*/ 	.short	(.L_19 - .L_18)


	//   ....[0]....
.L_18:
        /*006c*/ 	.word	0x000000a0


	//   ....[1]....
        /*0070*/ 	.word	0x000003b0


	//   ....[2]....
        /*0074*/ 	.word	0x000005e0


	//----- nvinfo : EIATTR_MAX_THREADS
	.align		4
.L_19:
        /*0078*/ 	.byte	0x04, 0x05
        /*007a*/ 	.short	(.L_21 - .L_20)
.L_20:
        /*007c*/ 	.word	0x00000400
        /*0080*/ 	.word	0x00000001
        /*0084*/ 	.word	0x00000001


	//----- nvinfo : EIATTR_CRS_STACK_SIZE
	.align		4
.L_21:
        /*0088*/ 	.byte	0x04, 0x1e
        /*008a*/ 	.short	(.L_23 - .L_22)
.L_22:
        /*008c*/ 	.word	0x00000000


	//----- nvinfo : EIATTR_CBANK_PARAM_SIZE
	.align		4
.L_23:
        /*0090*/ 	.byte	0x03, 0x19
        /*0092*/ 	.short	0x0020


	//----- nvinfo : EIATTR_PARAM_CBANK
	.align		4
        /*0094*/ 	.byte	0x04, 0x0a
        /*0096*/ 	.short	(.L_25 - .L_24)
	.align		4
.L_24:
        /*0098*/ 	.word	index@(.nv.constant0._Z21customElementMultipleIfEvPT_S1_S1_jj)
        /*009c*/ 	.short	0x0380
        /*009e*/ 	.short	0x0020


	//----- nvinfo : EIATTR_SW_WAR
	.align		4
.L_25:
        /*00a0*/ 	.byte	0x04, 0x36
        /*00a2*/ 	.short	(.L_27 - .L_26)
.L_26:
        /*00a4*/ 	.word	0x00000008
.L_27:


//--------------------- .nv.callgraph             --------------------------
	.section	.nv.callgraph,"",@"SHT_CUDA_CALLGRAPH"
	.align	4
	.sectionentsize	8
	.align		4
        /*0000*/ 	.word	0x00000000
	.align		4
        /*0004*/ 	.word	0xffffffff
	.align		4
        /*0008*/ 	.word	0x00000000
	.align		4
        /*000c*/ 	.word	0xfffffffe
	.align		4
        /*0010*/ 	.word	0x00000000
	.align		4
        /*0014*/ 	.word	0xfffffffd
	.align		4
        /*0018*/ 	.word	0x00000000
	.align		4
        /*001c*/ 	.word	0xfffffffc


//--------------------- .text._Z21customElementMultipleIfEvPT_S1_S1_jj --------------------------
	.section	.text._Z21customElementMultipleIfEvPT_S1_S1_jj,"ax",@progbits
	.align	128
        .global         _Z21customElementMultipleIfEvPT_S1_S1_jj
        .type           _Z21customElementMultipleIfEvPT_S1_S1_jj,@function
        .size           _Z21customElementMultipleIfEvPT_S1_S1_jj,(.L_x_5 - _Z21customElementMultipleIfEvPT_S1_S1_jj)
        .other          _Z21customElementMultipleIfEvPT_S1_S1_jj,@"STO_CUDA_ENTRY STV_DEFAULT"
_Z21customElementMultipleIfEvPT_S1_S1_jj:
.text._Z21customElementMultipleIfEvPT_S1_S1_jj:
[----:B------:R-:W-:Y:S01]  /*0000*/  LDC R1, c[0x0][0x37c] ;  /* 0x0000df00ff017b82 */ /* 0x000fe20000000800 */
[----:B------:R-:W0:Y:S01]  /*0010*/  S2R R3, SR_TID.X ;  /* 0x0000000000037919 */ /* 0x000e220000002100 */
[----:B------:R-:W1:Y:S06]  /*0020*/  LDCU UR6, c[0x0][0x370] ;  /* 0x00006e00ff0677ac */ /* 0x000e6c0008000800 */
[----:B------:R-:W0:Y:S01]  /*0030*/  S2UR UR7, SR_CTAID.X ;  /* 0x00000000000779c3 */ /* 0x000e220000002500 */
[----:B------:R-:W2:Y:S07]  /*0040*/  LDCU.64 UR4, c[0x0][0x398] ;  /* 0x00007300ff0477ac */ /* 0x000eae0008000a00 */
[----:B------:R-:W0:Y:S01]  /*0050*/  LDC R0, c[0x0][0x360] ;  /* 0x0000d800ff007b82 */ /* 0x000e220000000800 */
[----:B--2---:R-:W-:Y:S01]  /*0060*/  UIMAD UR4, UR5, UR4, URZ ;  /* 0x00000004050472a4 */ /* 0x004fe2000f8e02ff */
[----:B0-----:R-:W-:-:S02]  /*0070*/  IMAD R3, R0, UR7, R3 ;  /* 0x0000000700037c24 */ /* 0x001fc4000f8e0203 */
[----:B-1----:R-:W-:-:S03]  /*0080*/  IMAD R0, R0, UR6, RZ ;  /* 0x0000000600007c24 */ /* 0x002fc6000f8e02ff */
[----:B------:R-:W-:-:S13]  /*0090*/  ISETP.GE.AND P0, PT, R3, UR4, PT ;  /* 0x0000000403007c0c */ /* 0x000fda000bf06270 */
[----:B------:R-:W-:Y:S05]  /*00a0*/  @P0 EXIT ;  /* 0x000000000000094d */ /* 0x000fea0003800000 */
[----:B------:R-:W0:Y:S01]  /*00b0*/  I2F.U32.RP R8, R0 ;  /* 0x0000000000087306 */ /* 0x000e220000209000 */
[----:B------:R-:W-:Y:S01]  /*00c0*/  IADD3 R2, PT, PT, R0, R3, RZ ;  /* 0x0000000300027210 */ /* 0x000fe20007ffe0ff */
[----:B------:R-:W1:Y:S01]  /*00d0*/  LDCU.64 UR6, c[0x0][0x358] ;  /* 0x00006b00ff0677ac */ /* 0x000e620008000a00 */
[----:B------:R-:W-:Y:S01]  /*00e0*/  IADD3 R9, PT, PT, RZ, -R0, RZ ;  /* 0x80000000ff097210 */ /* 0x000fe20007ffe0ff */
[----:B------:R-:W-:Y:S01]  /*00f0*/  BSSY.RECONVERGENT B0, `(.L_x_0) ;  /* 0x000002b000007945 */ /* 0x000fe20003800200 */
[C---:B------:R-:W-:Y:S02]  /*0100*/  ISETP.GE.AND P0, PT, R2.reuse, UR4, PT ;  /* 0x0000000402007c0c */ /* 0x040fe4000bf06270 */
[----:B------:R-:W-:Y:S02]  /*0110*/  VIMNMX R7, PT, PT, R2, UR4, !PT ;  /* 0x0000000402077c48 */ /* 0x000fe4000ffe0100 */
[----:B------:R-:W-:Y:S02]  /*0120*/  SEL R6, RZ, 0x1, P0 ;  /* 0x00000001ff067807 */ /* 0x000fe40000000000 */
[----:B------:R-:W-:-:S02]  /*0130*/  ISETP.NE.U32.AND P2, PT, R0, RZ, PT ;  /* 0x000000ff0000720c */ /* 0x000fc40003f45070 */
[----:B------:R-:W-:Y:S01]  /*0140*/  IADD3 R7, PT, PT, R7, -R2, -R6 ;  /* 0x8000000207077210 */ /* 0x000fe20007ffe806 */
[----:B0-----:R-:W0:Y:S02]  /*0150*/  MUFU.RCP R8, R8 ;  /* 0x0000000800087308 */ /* 0x001e240000001000 */
[----:B0-----:R-:W-:-:S06]  /*0160*/  IADD3 R4, PT, PT, R8, 0xffffffe, RZ ;  /* 0x0ffffffe08047810 */ /* 0x001fcc0007ffe0ff */
[----:B------:R0:W2:Y:S02]  /*0170*/  F2I.FTZ.U32.TRUNC.NTZ R5, R4 ;  /* 0x0000000400057305 */ /* 0x0000a4000021f000 */
[----:B0-----:R-:W-:Y:S02]  /*0180*/  HFMA2 R4, -RZ, RZ, 0, 0 ;  /* 0x00000000ff047431 */ /* 0x001fe400000001ff */
[----:B--2---:R-:W-:-:S04]  /*0190*/  IMAD R9, R9, R5, RZ ;  /* 0x0000000509097224 */ /* 0x004fc800078e02ff */
[----:B------:R-:W-:-:S06]  /*01a0*/  IMAD.HI.U32 R8, R5, R9, R4 ;  /* 0x0000000905087227 */ /* 0x000fcc00078e0004 */
[----:B------:R-:W-:-:S05]  /*01b0*/  IMAD.HI.U32 R5, R8, R7, RZ ;  /* 0x0000000708057227 */ /* 0x000fca00078e00ff */
[----:B------:R-:W-:-:S05]  /*01c0*/  IADD3 R2, PT, PT, -R5, RZ, RZ ;  /* 0x000000ff05027210 */ /* 0x000fca0007ffe1ff */
[----:B------:R-:W-:-:S05]  /*01d0*/  IMAD R7, R0, R2, R7 ;  /* 0x0000000200077224 */ /* 0x000fca00078e0207 */
[----:B------:R-:W-:-:S13]  /*01e0*/  ISETP.GE.U32.AND P0, PT, R7, R0, PT ;  /* 0x000000000700720c */ /* 0x000fda0003f06070 */
[----:B------:R-:W-:Y:S02]  /*01f0*/  @P0 IADD3 R7, PT, PT, -R0, R7, RZ ;  /* 0x0000000700070210 */ /* 0x000fe40007ffe1ff */
[----:B------:R-:W-:Y:S02]  /*0200*/  @P0 IADD3 R5, PT, PT, R5, 0x1, RZ ;  /* 0x0000000105050810 */ /* 0x000fe40007ffe0ff */
[----:B------:R-:W-:-:S13]  /*0210*/  ISETP.GE.U32.AND P1, PT, R7, R0, PT ;  /* 0x000000000700720c */ /* 0x000fda0003f26070 */
[----:B------:R-:W-:Y:S02]  /*0220*/  @P1 IADD3 R5, PT, PT, R5, 0x1, RZ ;  /* 0x0000000105051810 */ /* 0x000fe40007ffe0ff */
[----:B------:R-:W-:-:S04]  /*0230*/  @!P2 LOP3.LUT R5, RZ, R0, RZ, 0x33, !PT ;  /* 0x00000000ff05a212 */ /* 0x000fc800078e33ff */
[----:B------:R-:W-:-:S04]  /*0240*/  IADD3 R2, PT, PT, R6, R5, RZ ;  /* 0x0000000506027210 */ /* 0x000fc80007ffe0ff */
[C---:B------:R-:W-:Y:S02]  /*0250*/  LOP3.LUT R4, R2.reuse, 0x3, RZ, 0xc0, !PT ;  /* 0x0000000302047812 */ /* 0x040fe400078ec0ff */
[----:B------:R-:W-:Y:S02]  /*0260*/  ISETP.GE.U32.AND P1, PT, R2, 0x3, PT ;  /* 0x000000030200780c */ /* 0x000fe40003f26070 */
[----:B------:R-:W-:-:S13]  /*0270*/  ISETP.NE.AND P0, PT, R4, 0x3, PT ;  /* 0x000000030400780c */ /* 0x000fda0003f05270 */
[----:B-1----:R-:W-:Y:S05]  /*0280*/  @!P0 BRA `(.L_x_1) ;  /* 0x0000000000448947 */ /* 0x002fea0003800000 */
[----:B------:R-:W0:Y:S01]  /*0290*/  LDC.64 R4, c[0x0][0x390] ;  /* 0x0000e400ff047b82 */ /* 0x000e220000000a00 */
[----:B------:R-:W-:-:S04]  /*02a0*/  IADD3 R2, PT, PT, R2, 0x1, RZ ;  /* 0x0000000102027810 */ /* 0x000fc80007ffe0ff */
[----:B------:R-:W-:-:S03]  /*02b0*/  LOP3.LUT R2, R2, 0x3, RZ, 0xc0, !PT ;  /* 0x0000000302027812 */ /* 0x000fc600078ec0ff */
[----:B------:R-:W1:Y:S01]  /*02c0*/  LDC.64 R6, c[0x0][0x380] ;  /* 0x0000e000ff067b82 */ /* 0x000e620000000a00 */
[----:B------:R-:W-:-:S07]  /*02d0*/  IADD3 R2, PT, PT, -R2, RZ, RZ ;  /* 0x000000ff02027210 */ /* 0x000fce0007ffe1ff */
[----:B------:R-:W2:Y:S02]  /*02e0*/  LDC.64 R8, c[0x0][0x388] ;  /* 0x0000e200ff087b82 */ /* 0x000ea40000000a00 */
.L_x_2:
[----:B--2---:R-:W-:-:S04]  /*02f0*/  IMAD.WIDE R12, R3, 0x4, R8 ;  /* 0x00000004030c7825 */ /* 0x004fc800078e0208 */
[C---:B-1----:R-:W-:Y:S02]  /*0300*/  IMAD.WIDE R14, R3.reuse, 0x4, R6 ;  /* 0x00000004030e7825 */ /* 0x042fe400078e0206 */
[----:B------:R-:W2:Y:S04]  /*0310*/  LDG.E R13, desc[UR6][R12.64] ;  /* 0x000000060c0d7981 */ /* 0x000ea8000c1e1900 */
[----:B------:R-:W2:Y:S01]  /*0320*/  LDG.E R14, desc[UR6][R14.64] ;  /* 0x000000060e0e7981 */ /* 0x000ea2000c1e1900 */
[----:B0--3--:R-:W-:Y:S01]  /*0330*/  IMAD.WIDE R10, R3, 0x4, R4 ;  /* 0x00000004030a7825 */ /* 0x009fe200078e0204 */
[----:B------:R-:W-:Y:S02]  /*0340*/  IADD3 R2, PT, PT, R2, 0x1, RZ ;  /* 0x0000000102027810 */ /* 0x000fe40007ffe0ff */
[----:B------:R-:W-:-:S02]  /*0350*/  IADD3 R3, PT, PT, R0, R3, RZ ;  /* 0x0000000300037210 */ /* 0x000fc40007ffe0ff */
[----:B------:R-:W-:Y:S01]  /*0360*/  ISETP.NE.AND P0, PT, R2, RZ, PT ;  /* 0x000000ff0200720c */ /* 0x000fe20003f05270 */
[----:B--2---:R-:W-:-:S05]  /*0370*/  FMUL R17, R14, R13 ;  /* 0x0000000d0e117220 */ /* 0x004fca0000400000 */
[----:B------:R3:W-:Y:S07]  /*0380*/  STG.E desc[UR6][R10.64], R17 ;  /* 0x000000110a007986 */ /* 0x0007ee000c101906 */
[----:B------:R-:W-:Y:S05]  /*0390*/  @P0 BRA `(.L_x_2) ;  /* 0xfffffffc00d40947 */ /* 0x000fea000383ffff */
.L_x_1:
[----:B------:R-:W-:Y:S05]  /*03a0*/  BSYNC.RECONVERGENT B0 ;  /* 0x0000000000007941 */ /* 0x000fea0003800200 */
.L_x_0:
[----:B------:R-:W-:Y:S05]  /*03b0*/  @!P1 EXIT ;  /* 0x000000000000994d */ /* 0x000fea0003800000 */
.L_x_3:
[----:B------:R-:W3:Y:S08]  /*03c0*/  LDC.64 R4, c[0x0][0x380] ;  /* 0x0000e000ff047b82 */ /* 0x000ef00000000a00 */
[----:B------:R-:W0:Y:S01]  /*03d0*/  LDC.64 R6, c[0x0][0x388] ;  /* 0x0000e200ff067b82 */ /* 0x000e220000000a00 */
[----:B---3--:R-:W-:-:S07]  /*03e0*/  IMAD.WIDE R10, R3, 0x4, R4 ;  /* 0x00000004030a7825 */ /* 0x008fce00078e0204 */
[----:B------:R-:W1:Y:S01]  /*03f0*/  LDC.64 R4, c[0x0][0x390] ;  /* 0x0000e400ff047b82 */ /* 0x000e620000000a00 */
[----:B--2---:R-:W2:Y:S01]  /*0400*/  LDG.E R2, desc[UR6][R10.64] ;  /* 0x000000060a027981 */ /* 0x004ea2000c1e1900 */
[----:B0-----:R-:W-:-:S05]  /*0410*/  IMAD.WIDE R12, R3, 0x4, R6 ;  /* 0x00000004030c7825 */ /* 0x001fca00078e0206 */
[----:B------:R-:W2:Y:S01]  /*0420*/  LDG.E R7, desc[UR6][R12.64] ;  /* 0x000000060c077981 */ /* 0x000ea2000c1e1900 */
[----:B-1----:R-:W-:-:S04]  /*0430*/  IMAD.WIDE R16, R3, 0x4, R4 ;  /* 0x0000000403107825 */ /* 0x002fc800078e0204 */
[----:B------:R-:W-:-:S04]  /*0440*/  IMAD.WIDE R4, R0, 0x4, R10 ;  /* 0x0000000400047825 */ /* 0x000fc800078e020a */
[----:B--2---:R-:W-:Y:S01]  /*0450*/  FMUL R19, R2, R7 ;  /* 0x0000000702137220 */ /* 0x004fe20000400000 */
[----:B------:R-:W-:-:S04]  /*0460*/  IMAD.WIDE R6, R0, 0x4, R12 ;  /* 0x0000000400067825 */ /* 0x000fc800078e020c */
[----:B------:R0:W-:Y:S04]  /*0470*/  STG.E desc[UR6][R16.64], R19 ;  /* 0x0000001310007986 */ /* 0x0001e8000c101906 */
[----:B------:R-:W2:Y:S04]  /*0480*/  LDG.E R2, desc[UR6][R4.64] ;  /* 0x0000000604027981 */ /* 0x000ea8000c1e1900 */
[----:B------:R-:W2:Y:S01]  /*0490*/  LDG.E R15, desc[UR6][R6.64] ;  /* 0x00000006060f7981 */ /* 0x000ea2000c1e1900 */
[----:B------:R-:W-:-:S04]  /*04a0*/  IMAD.WIDE R8, R0, 0x4, R16 ;  /* 0x0000000400087825 */ /* 0x000fc800078e0210 */
[----:B------:R-:W-:-:S04]  /*04b0*/  IMAD.WIDE R10, R0, 0x4, R4 ;  /* 0x00000004000a7825 */ /* 0x000fc800078e0204 */
[----:B------:R-:W-:-:S04]  /*04c0*/  IMAD.WIDE R12, R0, 0x4, R6 ;  /* 0x00000004000c7825 */ /* 0x000fc800078e0206 */
[----:B--2---:R-:W-:-:S05]  /*04d0*/  FMUL R21, R2, R15 ;  /* 0x0000000f02157220 */ /* 0x004fca0000400000 */
        /* <DEDUP_REMOVED lines=8> */
[----:B------:R-:W1:Y:S04]  /*0560*/  LDG.E R4, desc[UR6][R4.64] ;  /* 0x0000000604047981 */ /* 0x000e68000c1e1900 */
[----:B------:R-:W1:Y:S01]  /*0570*/  LDG.E R7, desc[UR6][R6.64] ;  /* 0x0000000606077981 */ /* 0x000e62000c1e1900 */
[C---:B0-----:R-:W-:Y:S01]  /*0580*/  IMAD.WIDE R16, R0.reuse, 0x4, R14 ;  /* 0x0000000400107825 */ /* 0x041fe200078e020e */
[----:B------:R-:W-:-:S04]  /*0590*/  LEA R3, R0, R3, 0x2 ;  /* 0x0000000300037211 */ /* 0x000fc800078e10ff */
[----:B------:R-:W-:Y:S01]  /*05a0*/  ISETP.GE.AND P0, PT, R3, UR4, PT ;  /* 0x0000000403007c0c */ /* 0x000fe2000bf06270 */
[----:B-1----:R-:W-:-:S05]  /*05b0*/  FMUL R9, R4, R7 ;  /* 0x0000000704097220 */ /* 0x002fca0000400000 */
[----:B------:R2:W-:Y:S07]  /*05c0*/  STG.E desc[UR6][R16.64], R9 ;  /* 0x0000000910007986 */ /* 0x0005ee000c101906 */
[----:B------:R-:W-:Y:S05]  /*05d0*/  @!P0 BRA `(.L_x_3) ;  /* 0xfffffffc00788947 */ /* 0x000fea000383ffff */
[----:B------:R-:W-:Y:S05]  /*05e0*/  EXIT ;  /* 0x000000000000794d */ /* 0x000fea0003800000 */
.L_x_4:
[----:B------:R-:W-:-:S00]  /*05f0*/  BRA `(.L_x_4) ;  /* 0xfffffffc00fc7947 */ /* 0x000fc0000383ffff */
[----:B------:R-:W-:-:S00]  /*0600*/  NOP ;  /* 0x0000000000007918 */ /* 0x000fc00000000000 */
[----:B------:R-:W-:-:S00]  /*0610*/  NOP ;  /* 0x0000000000007918 */ /* 0x000fc00000000000 */
[----:B------:R-:W-:-:S00]  /*0620*/  NOP ;  /* 0x0000000000007918 */ /* 0x000fc00000000000 */
[----:B------:R-:W-:-:S00]  /*0630*/  NOP ;  /* 0x0000000000007918 */ /* 0x000fc00000000000 */
[----:B------:R-:W-:-:S00]  /*0640*/  NOP ;  /* 0x0000000000007918 */ /* 0x000fc00000000000 */
[----:B------:R-:W-:-:S00]  /*0650*/  NOP ;  /* 0x0000000000007918 */ /* 0x000fc00000000000 */
[----:B------:R-:W-:-:S00]  /*0660*/  NOP ;  /* 0x0000000000007918 */ /* 0x000fc00000000000 */
[----:B------:R-:W-:-:S00]  /*0670*/  NOP ;  /* 0x0000000000007918 */ /* 0x000fc00000000000 */
.L_x_5:


//--------------------- .nv.shared.reserved.0     --------------------------
	.section	.nv.shared.reserved.0,"aw",@nobits
	.weak		__nv_reservedSMEM_offset_0_alias
	.size		__nv_reservedSMEM_offset_0_alias, 0, 64
	.other		__nv_reservedSMEM_offset_0_alias,@"STO_CUDA_RESERVED_SHARED STV_DEFAULT"
__nv_reservedSMEM_offset_0_alias:
	.zero		0
	.zero		64


//--------------------- .nv.constant0._Z21customElementMultipleIfEvPT_S1_S1_jj --------------------------
	.section	.nv.constant0._Z21customElementMultipleIfEvPT_S1_S1_jj,"a",@progbits
	.sectionflags	@""
	.align	4
.nv.constant0._Z21customElementMultipleIfEvPT_S1_S1_jj:
	.zero		928


//--------------------- SYMBOLS --------------------------

	.type		.nv.reservedSmem.offset0,@object
	.size		.nv.reservedSmem.offset0,0x4
